//
// Generated by NVIDIA NVVM Compiler
//
// Compiler Build ID: CL-36424714
// Cuda compilation tools, release 13.0, V13.0.88
// Based on NVVM 20.0.0
//

.version 9.0
.target sm_100
.address_size 64

	// .globl	_Z3addPiS_

.visible .entry _Z3addPiS_(
	.param .u64 .ptr .align 1 _Z3addPiS__param_0,
	.param .u64 .ptr .align 1 _Z3addPiS__param_1
)
{
	.reg .pred 	%p<3>;
	.reg .b32 	%r<23>;
	.reg .b64 	%rd<9>;

	ld.param.u64 	%rd2, [_Z3addPiS__param_0];
	ld.param.u64 	%rd1, [_Z3addPiS__param_1];
	cvta.to.global.u64 	%rd3, %rd2;
	mov.u32 	%r1, %tid.x;
	mul.wide.u32 	%rd4, %r1, 4;
	add.s64 	%rd5, %rd3, %rd4;
	ld.global.u32 	%r20, [%rd5];
	setp.eq.s32 	%p1, %r20, 0;
	mov.b32 	%r22, 0;
	@%p1 bra 	$L__BB0_3;
	mov.b32 	%r22, 0;
	mov.b32 	%r19, 1;
$L__BB0_2:
	shr.s32 	%r13, %r20, 31;
	shr.u32 	%r14, %r13, 29;
	add.s32 	%r15, %r20, %r14;
	and.b32  	%r16, %r15, -8;
	sub.s32 	%r17, %r20, %r16;
	mad.lo.s32 	%r22, %r17, %r19, %r22;
	mul.lo.s32 	%r19, %r19, 10;
	shr.s32 	%r8, %r15, 3;
	add.s32 	%r18, %r20, 7;
	setp.gt.u32 	%p2, %r18, 14;
	mov.u32 	%r20, %r8;
	@%p2 bra 	$L__BB0_2;
$L__BB0_3:
	cvta.to.global.u64 	%rd6, %rd1;
	add.s64 	%rd8, %rd6, %rd4;
	st.global.u32 	[%rd8], %r22;
	ret;

}


// ===== COMPILED SASS (sm_100) =====

	.target	sm_100

	.elftype	@"ET_EXEC"


//--------------------- .note.nv.tkinfo           --------------------------
	.section	.note.nv.tkinfo,"",@"SHT_NOTE"
	.sectionflags	@"SHF_NOTE_NV_TKINFO"
	.tkinfo
        /*0018*/ 	.word	0x00000002
        /*0030*/ 	.string	""
        /*0030*/ 	.string	"ptxas"
        /*0030*/ 	.string	"Cuda compilation tools, release 13.0, V13.0.88"
        /*0030*/ 	.string	"Build cuda_13.0.r13.0/compiler.36424714_0"
        /*0030*/ 	.string	"-arch sm_100 -m 64 "



//--------------------- .note.nv.cuinfo           --------------------------
	.section	.note.nv.cuinfo,"",@"SHT_NOTE"
	.sectionflags	@"SHF_NOTE_NV_CUINFO"
        /*0018*/ 	.short	0x0002
        /*001a*/ 	.short	0x0064
        /*001c*/ 	.short	0x0082
	.zero		2


//--------------------- .nv.info                  --------------------------
	.section	.nv.info,"",@"SHT_CUDA_INFO"
	.align	4


	//----- nvinfo : EIATTR_REGCOUNT
	.align		4
        /*0000*/ 	.byte	0x04, 0x2f
        /*0002*/ 	.short	(.L_1 - .L_0)
	.align		4
.L_0:
        /*0004*/ 	.word	index@(_Z3addPiS_)
        /*0008*/ 	.word	0x0000000c


	//----- nvinfo : EIATTR_FRAME_SIZE
	.align		4
.L_1:
        /*000c*/ 	.byte	0x04, 0x11
        /*000e*/ 	.short	(.L_3 - .L_2)
	.align		4
.L_2:
        /*0010*/ 	.word	index@(_Z3addPiS_)
        /*0014*/ 	.word	0x00000000


	//----- nvinfo : EIATTR_MIN_STACK_SIZE
	.align		4
.L_3:
        /*0018*/ 	.byte	0x04, 0x12
        /*001a*/ 	.short	(.L_5 - .L_4)
	.align		4
.L_4:
        /*001c*/ 	.word	index@(_Z3addPiS_)
        /*0020*/ 	.word	0x00000000
.L_5:


//--------------------- .nv.compat                --------------------------
	.section	.nv.compat,"",@"SHT_CUDA_COMPAT_INFO"
	.align	4
        /*0000*/ 	.byte	0x02, 0x09, 0x00, 0x00, 0x02, 0x02, 0x01, 0x00, 0x02, 0x05, 0x05, 0x00, 0x03, 0x07, 0x01, 0x01
        /*0010*/ 	.byte	0x02, 0x03, 0x00, 0x00, 0x02, 0x06, 0x01, 0x00, 0x04, 0x0b, 0x08, 0x00, 0x09, 0x00, 0x00, 0x00
        /*0020*/ 	.byte	0x00, 0x00, 0x00, 0x00


//--------------------- .nv.info._Z3addPiS_       --------------------------
	.section	.nv.info._Z3addPiS_,"",@"SHT_CUDA_INFO"
	.sectionflags	@""
	.align	4


	//----- nvinfo : EIATTR_CUDA_API_VERSION
	.align		4
        /*0000*/ 	.byte	0x04, 0x37
        /*0002*/ 	.short	(.L_7 - .L_6)
.L_6:
        /*0004*/ 	.word	0x00000082


	//----- nvinfo : EIATTR_KPARAM_INFO
	.align		4
.L_7:
        /*0008*/ 	.byte	0x04, 0x17
        /*000a*/ 	.short	(.L_9 - .L_8)
.L_8:
        /*000c*/ 	.word	0x00000000
        /*0010*/ 	.short	0x0001
        /*0012*/ 	.short	0x0008
        /*0014*/ 	.byte	0x00, 0xf5, 0x21, 0x00


	//----- nvinfo : EIATTR_KPARAM_INFO
	.align		4
.L_9:
        /*0018*/ 	.byte	0x04, 0x17
        /*001a*/ 	.short	(.L_11 - .L_10)
.L_10:
        /*001c*/ 	.word	0x00000000
        /*0020*/ 	.short	0x0000
        /*0022*/ 	.short	0x0000
        /*0024*/ 	.byte	0x00, 0xf5, 0x21, 0x00


	//----- nvinfo : EIATTR_SPARSE_MMA_MASK
	.align		4
.L_11:
        /*0028*/ 	.byte	0x03, 0x50
        /*002a*/ 	.short	0x0000


	//----- nvinfo : EIATTR_MAXREG_COUNT
	.align		4
        /*002c*/ 	.byte	0x03, 0x1b
        /*002e*/ 	.short	0x00ff


	//----- nvinfo : EIATTR_MERCURY_ISA_VERSION
	.align		4
        /*0030*/ 	.byte	0x03, 0x5f
        /*0032*/ 	.short	0x0101


	//----- nvinfo : EIATTR_VRC_CTA_INIT_COUNT
	.align		4
        /*0034*/ 	.byte	0x02, 0x4a
	.zero		1
	.zero		1


	//----- nvinfo : EIATTR_EXIT_INSTR_OFFSETS
	.align		4
        /*0038*/ 	.byte	0x04, 0x1c
        /*003a*/ 	.short	(.L_13 - .L_12)


	//   ....[0]....
.L_12:
        /*003c*/ 	.word	0x000001a0


	//----- nvinfo : EIATTR_CRS_STACK_SIZE
	.align		4
.L_13:
        /*0040*/ 	.byte	0x04, 0x1e
        /*0042*/ 	.short	(.L_15 - .L_14)
.L_14:
        /*0044*/ 	.word	0x00000000


	//----- nvinfo : EIATTR_CBANK_PARAM_SIZE
	.align		4
.L_15:
        /*0048*/ 	.byte	0x03, 0x19
        /*004a*/ 	.short	0x0010


	//----- nvinfo : EIATTR_PARAM_CBANK
	.align		4
        /*004c*/ 	.byte	0x04, 0x0a
        /*004e*/ 	.short	(.L_17 - .L_16)
	.align		4
.L_16:
        /*0050*/ 	.word	index@(.nv.constant0._Z3addPiS_)
        /*0054*/ 	.short	0x0380
        /*0056*/ 	.short	0x0010


	//----- nvinfo : EIATTR_SW_WAR
	.align		4
.L_17:
        /*0058*/ 	.byte	0x04, 0x36
        /*005a*/ 	.short	(.L_19 - .L_18)
.L_18:
        /*005c*/ 	.word	0x00000008
.L_19:


//--------------------- .nv.callgraph             --------------------------
	.section	.nv.callgraph,"",@"SHT_CUDA_CALLGRAPH"
	.align	4
	.sectionentsize	8
	.align		4
        /*0000*/ 	.word	0x00000000
	.align		4
        /*0004*/ 	.word	0xffffffff
	.align		4
        /*0008*/ 	.word	0x00000000
	.align		4
        /*000c*/ 	.word	0xfffffffe
	.align		4
        /*0010*/ 	.word	0x00000000
	.align		4
        /*0014*/ 	.word	0xfffffffd
	.align		4
        /*0018*/ 	.word	0x00000000
	.align		4
        /*001c*/ 	.word	0xfffffffc


//--------------------- .text._Z3addPiS_          --------------------------
	.section	.text._Z3addPiS_,"ax",@progbits
	.align	128
        .global         _Z3addPiS_
        .type           _Z3addPiS_,@function
        .size           _Z3addPiS_,(.L_x_4 - _Z3addPiS_)
        .other          _Z3addPiS_,@"STO_CUDA_ENTRY STV_DEFAULT"
_Z3addPiS_:
.text._Z3addPiS_:
[----:B------:R-:W-:Y:S01]  /*0000*/  LDC R1, c[0x0][0x37c] ;  /* 0x0000df00ff017b82 */ /* 0x000fe20000000800 */
[----:B------:R-:W0:Y:S07]  /*0010*/  S2R R7, SR_TID.X ;  /* 0x0000000000077919 */ /* 0x000e2e0000002100 */
[----:B------:R-:W0:Y:S01]  /*0020*/  LDC.64 R2, c[0x0][0x380] ;  /* 0x0000e000ff027b82 */ /* 0x000e220000000a00 */
[----:B------:R-:W1:Y:S07]  /*0030*/  LDCU.64 UR4, c[0x0][0x358] ;  /* 0x00006b00ff0477ac */ /* 0x000e6e0008000a00 */
[----:B------:R-:W2:Y:S01]  /*0040*/  LDC.64 R4, c[0x0][0x388] ;  /* 0x0000e200ff047b82 */ /* 0x000ea20000000a00 */
[----:B0-----:R-:W-:-:S06]  /*0050*/  IMAD.WIDE.U32 R2, R7, 0x4, R2 ;  /* 0x0000000407027825 */ /* 0x001fcc00078e0002 */
[----:B-1----:R-:W3:Y:S01]  /*0060*/  LDG.E R2, desc[UR4][R2.64] ;  /* 0x0000000402027981 */ /* 0x002ee2000c1e1900 */
[----:B------:R-:W-:Y:S01]  /*0070*/  BSSY.RECONVERGENT B0, `(.L_x_0) ;  /* 0x0000011000007945 */ /* 0x000fe20003800200 */
[----:B--2---:R-:W-:-:S04]  /*0080*/  IMAD.WIDE.U32 R4, R7, 0x4, R4 ;  /* 0x0000000407047825 */ /* 0x004fc800078e0004 */
[----:B------:R-:W-:Y:S01]  /*0090*/  IMAD.MOV.U32 R7, RZ, RZ, RZ ;  /* 0x000000ffff077224 */ /* 0x000fe200078e00ff */
[----:B---3--:R-:W-:-:S13]  /*00a0*/  ISETP.NE.AND P0, PT, R2, RZ, PT ;  /* 0x000000ff0200720c */ /* 0x008fda0003f05270 */
[----:B------:R-:W-:Y:S05]  /*00b0*/  @!P0 BRA `(.L_x_1) ;  /* 0x0000000000308947 */ /* 0x000fea0003800000 */
[----:B------:R-:W-:Y:S02]  /*00c0*/  HFMA2 R7, -RZ, RZ, 0, 0 ;  /* 0x00000000ff077431 */ /* 0x000fe400000001ff */
[----:B------:R-:W-:-:S07]  /*00d0*/  IMAD.MOV.U32 R0, RZ, RZ, 0x1 ;  /* 0x00000001ff007424 */ /* 0x000fce00078e00ff */
.L_x_2:
[----:B------:R-:W-:Y:S02]  /*00e0*/  IADD3 R6, PT, PT, R2, 0x7, RZ ;  /* 0x0000000702067810 */ /* 0x000fe40007ffe0ff */
[----:B------:R-:W-:Y:S02]  /*00f0*/  SHF.R.S32.HI R3, RZ, 0x1f, R2 ;  /* 0x0000001fff037819 */ /* 0x000fe40000011402 */
[----:B------:R-:W-:Y:S02]  /*0100*/  ISETP.GT.U32.AND P0, PT, R6, 0xe, PT ;  /* 0x0000000e0600780c */ /* 0x000fe40003f04070 */
[----:B------:R-:W-:-:S04]  /*0110*/  LEA.HI R3, R3, R2, RZ, 0x3 ;  /* 0x0000000203037211 */ /* 0x000fc800078f18ff */
[----:B------:R-:W-:-:S05]  /*0120*/  LOP3.LUT R9, R3, 0xfffffff8, RZ, 0xc0, !PT ;  /* 0xfffffff803097812 */ /* 0x000fca00078ec0ff */
[----:B------:R-:W-:Y:S01]  /*0130*/  IMAD.IADD R9, R2, 0x1, -R9 ;  /* 0x0000000102097824 */ /* 0x000fe200078e0a09 */
[----:B------:R-:W-:-:S03]  /*0140*/  SHF.R.S32.HI R2, RZ, 0x3, R3 ;  /* 0x00000003ff027819 */ /* 0x000fc60000011403 */
[----:B------:R-:W-:Y:S02]  /*0150*/  IMAD R7, R9, R0, R7 ;  /* 0x0000000009077224 */ /* 0x000fe400078e0207 */
[----:B------:R-:W-:Y:S01]  /*0160*/  IMAD R0, R0, 0xa, RZ ;  /* 0x0000000a00007824 */ /* 0x000fe200078e02ff */
[----:B------:R-:W-:Y:S06]  /*0170*/  @P0 BRA `(.L_x_2) ;  /* 0xfffffffc00d80947 */ /* 0x000fec000383ffff */
.L_x_1:
[----:B------:R-:W-:Y:S05]  /*0180*/  BSYNC.RECONVERGENT B0 ;  /* 0x0000000000007941 */ /* 0x000fea0003800200 */
.L_x_0:
[----:B------:R-:W-:Y:S01]  /*0190*/  STG.E desc[UR4][R4.64], R7 ;  /* 0x0000000704007986 */ /* 0x000fe2000c101904 */
[----:B------:R-:W-:Y:S05]  /*01a0*/  EXIT ;  /* 0x000000000000794d */ /* 0x000fea0003800000 */
.L_x_3:
[----:B------:R-:W-:-:S00]  /*01b0*/  BRA `(.L_x_3) ;  /* 0xfffffffc00fc7947 */ /* 0x000fc0000383ffff */
[----:B------:R-:W-:-:S00]  /*01c0*/  NOP ;  /* 0x0000000000007918 */ /* 0x000fc00000000000 */
        /* <DEDUP_REMOVED lines=11> */
.L_x_4:


//--------------------- .nv.shared.reserved.0     --------------------------
	.section	.nv.shared.reserved.0,"aw",@nobits
	.weak		__nv_reservedSMEM_offset_0_alias
	.size		__nv_reservedSMEM_offset_0_alias, 0, 64
	.other		__nv_reservedSMEM_offset_0_alias,@"STO_CUDA_RESERVED_SHARED STV_DEFAULT"
__nv_reservedSMEM_offset_0_alias:
	.zero		0
	.zero		64


//--------------------- .nv.constant0._Z3addPiS_  --------------------------
	.section	.nv.constant0._Z3addPiS_,"a",@progbits
	.sectionflags	@""
	.align	4
.nv.constant0._Z3addPiS_:
	.zero		912


//--------------------- SYMBOLS --------------------------

	.type		.nv.reservedSmem.offset0,@object
	.size		.nv.reservedSmem.offset0,0x4
